//
// Generated by NVIDIA NVVM Compiler
//
// Compiler Build ID: CL-36424714
// Cuda compilation tools, release 13.0, V13.0.88
// Based on NVVM 20.0.0
//

.version 9.0
.target sm_100
.address_size 64

	// .globl	_Z19laplaceIterationGPUPdS_i

.visible .entry _Z19laplaceIterationGPUPdS_i(
	.param .u64 .ptr .align 1 _Z19laplaceIterationGPUPdS_i_param_0,
	.param .u64 .ptr .align 1 _Z19laplaceIterationGPUPdS_i_param_1,
	.param .u32 _Z19laplaceIterationGPUPdS_i_param_2
)
{
	.reg .pred 	%p<8>;
	.reg .b32 	%r<18>;
	.reg .b64 	%rd<16>;
	.reg .b64 	%fd<9>;

	ld.param.u64 	%rd1, [_Z19laplaceIterationGPUPdS_i_param_0];
	ld.param.u64 	%rd2, [_Z19laplaceIterationGPUPdS_i_param_1];
	ld.param.u32 	%r4, [_Z19laplaceIterationGPUPdS_i_param_2];
	mov.u32 	%r5, %ctaid.x;
	mov.u32 	%r6, %ntid.x;
	mov.u32 	%r7, %tid.x;
	mad.lo.s32 	%r1, %r5, %r6, %r7;
	mov.u32 	%r8, %ctaid.y;
	mov.u32 	%r9, %ntid.y;
	mov.u32 	%r10, %tid.y;
	mad.lo.s32 	%r11, %r8, %r9, %r10;
	add.s32 	%r2, %r4, 2;
	mul.lo.s32 	%r3, %r2, %r11;
	setp.lt.s32 	%p1, %r1, 1;
	setp.gt.s32 	%p2, %r1, %r4;
	or.pred  	%p3, %p1, %p2;
	setp.eq.s32 	%p4, %r11, 0;
	or.pred  	%p5, %p4, %p3;
	setp.gt.s32 	%p6, %r11, %r4;
	or.pred  	%p7, %p6, %p5;
	@%p7 bra 	$L__BB0_2;
	add.s32 	%r12, %r3, %r1;
	cvta.to.global.u64 	%rd3, %rd1;
	cvta.to.global.u64 	%rd4, %rd2;
	add.s32 	%r13, %r12, %r2;
	mul.wide.s32 	%rd5, %r13, 8;
	add.s64 	%rd6, %rd3, %rd5;
	ld.global.f64 	%fd1, [%rd6];
	shl.b32 	%r14, %r2, 1;
	add.s32 	%r15, %r3, %r2;
	sub.s32 	%r16, %r15, %r14;
	add.s32 	%r17, %r16, %r1;
	mul.wide.s32 	%rd7, %r17, 8;
	add.s64 	%rd8, %rd3, %rd7;
	ld.global.f64 	%fd2, [%rd8];
	add.f64 	%fd3, %fd1, %fd2;
	cvt.s64.s32 	%rd9, %r3;
	cvt.u64.u32 	%rd10, %r1;
	add.s64 	%rd11, %rd10, %rd9;
	shl.b64 	%rd12, %rd11, 3;
	add.s64 	%rd13, %rd3, %rd12;
	ld.global.f64 	%fd4, [%rd13+8];
	add.f64 	%fd5, %fd3, %fd4;
	ld.global.f64 	%fd6, [%rd13+-8];
	add.f64 	%fd7, %fd5, %fd6;
	mul.f64 	%fd8, %fd7, 0d3FD0000000000000;
	mul.wide.s32 	%rd14, %r12, 8;
	add.s64 	%rd15, %rd4, %rd14;
	st.global.f64 	[%rd15], %fd8;
$L__BB0_2:
	bar.sync 	0;
	ret;

}


// ===== COMPILED SASS (sm_100) =====

	.target	sm_100

	.elftype	@"ET_EXEC"


//--------------------- .note.nv.tkinfo           --------------------------
	.section	.note.nv.tkinfo,"",@"SHT_NOTE"
	.sectionflags	@"SHF_NOTE_NV_TKINFO"
	.tkinfo
        /*0018*/ 	.word	0x00000002
        /*0030*/ 	.string	""
        /*0030*/ 	.string	"ptxas"
        /*0030*/ 	.string	"Cuda compilation tools, release 13.0, V13.0.88"
        /*0030*/ 	.string	"Build cuda_13.0.r13.0/compiler.36424714_0"
        /*0030*/ 	.string	"-arch sm_100 -m 64 "



//--------------------- .note.nv.cuinfo           --------------------------
	.section	.note.nv.cuinfo,"",@"SHT_NOTE"
	.sectionflags	@"SHF_NOTE_NV_CUINFO"
        /*0018*/ 	.short	0x0002
        /*001a*/ 	.short	0x0064
        /*001c*/ 	.short	0x0082
	.zero		2


//--------------------- .nv.info                  --------------------------
	.section	.nv.info,"",@"SHT_CUDA_INFO"
	.align	4


	//----- nvinfo : EIATTR_REGCOUNT
	.align		4
        /*0000*/ 	.byte	0x04, 0x2f
        /*0002*/ 	.short	(.L_1 - .L_0)
	.align		4
.L_0:
        /*0004*/ 	.word	index@(_Z19laplaceIterationGPUPdS_i)
        /*0008*/ 	.word	0x00000012


	//----- nvinfo : EIATTR_FRAME_SIZE
	.align		4
.L_1:
        /*000c*/ 	.byte	0x04, 0x11
        /*000e*/ 	.short	(.L_3 - .L_2)
	.align		4
.L_2:
        /*0010*/ 	.word	index@(_Z19laplaceIterationGPUPdS_i)
        /*0014*/ 	.word	0x00000000


	//----- nvinfo : EIATTR_MIN_STACK_SIZE
	.align		4
.L_3:
        /*0018*/ 	.byte	0x04, 0x12
        /*001a*/ 	.short	(.L_5 - .L_4)
	.align		4
.L_4:
        /*001c*/ 	.word	index@(_Z19laplaceIterationGPUPdS_i)
        /*0020*/ 	.word	0x00000000
.L_5:


//--------------------- .nv.compat                --------------------------
	.section	.nv.compat,"",@"SHT_CUDA_COMPAT_INFO"
	.align	4
        /*0000*/ 	.byte	0x02, 0x09, 0x00, 0x00, 0x02, 0x02, 0x01, 0x00, 0x02, 0x05, 0x05, 0x00, 0x03, 0x07, 0x01, 0x01
        /*0010*/ 	.byte	0x02, 0x03, 0x00, 0x00, 0x02, 0x06, 0x01, 0x00, 0x04, 0x0b, 0x08, 0x00, 0x01, 0x00, 0x00, 0x00
        /*0020*/ 	.byte	0x00, 0x00, 0x00, 0x00


//--------------------- .nv.info._Z19laplaceIterationGPUPdS_i --------------------------
	.section	.nv.info._Z19laplaceIterationGPUPdS_i,"",@"SHT_CUDA_INFO"
	.sectionflags	@""
	.align	4


	//----- nvinfo : EIATTR_CUDA_API_VERSION
	.align		4
        /*0000*/ 	.byte	0x04, 0x37
        /*0002*/ 	.short	(.L_7 - .L_6)
.L_6:
        /*0004*/ 	.word	0x00000082


	//----- nvinfo : EIATTR_KPARAM_INFO
	.align		4
.L_7:
        /*0008*/ 	.byte	0x04, 0x17
        /*000a*/ 	.short	(.L_9 - .L_8)
.L_8:
        /*000c*/ 	.word	0x00000000
        /*0010*/ 	.short	0x0002
        /*0012*/ 	.short	0x0010
        /*0014*/ 	.byte	0x00, 0xf0, 0x11, 0x00


	//----- nvinfo : EIATTR_KPARAM_INFO
	.align		4
.L_9:
        /*0018*/ 	.byte	0x04, 0x17
        /*001a*/ 	.short	(.L_11 - .L_10)
.L_10:
        /*001c*/ 	.word	0x00000000
        /*0020*/ 	.short	0x0001
        /*0022*/ 	.short	0x0008
        /*0024*/ 	.byte	0x00, 0xf5, 0x21, 0x00


	//----- nvinfo : EIATTR_KPARAM_INFO
	.align		4
.L_11:
        /*0028*/ 	.byte	0x04, 0x17
        /*002a*/ 	.short	(.L_13 - .L_12)
.L_12:
        /*002c*/ 	.word	0x00000000
        /*0030*/ 	.short	0x0000
        /*0032*/ 	.short	0x0000
        /*0034*/ 	.byte	0x00, 0xf5, 0x21, 0x00


	//----- nvinfo : EIATTR_SPARSE_MMA_MASK
	.align		4
.L_13:
        /*0038*/ 	.byte	0x03, 0x50
        /*003a*/ 	.short	0x0000


	//----- nvinfo : EIATTR_MAXREG_COUNT
	.align		4
        /*003c*/ 	.byte	0x03, 0x1b
        /*003e*/ 	.short	0x00ff


	//----- nvinfo : EIATTR_NUM_BARRIERS
	.align		4
        /*0040*/ 	.byte	0x02, 0x4c
        /*0042*/ 	.byte	0x01
	.zero		1


	//----- nvinfo : EIATTR_MERCURY_ISA_VERSION
	.align		4
        /*0044*/ 	.byte	0x03, 0x5f
        /*0046*/ 	.short	0x0101


	//----- nvinfo : EIATTR_VRC_CTA_INIT_COUNT
	.align		4
        /*0048*/ 	.byte	0x02, 0x4a
	.zero		1
	.zero		1


	//----- nvinfo : EIATTR_EXIT_INSTR_OFFSETS
	.align		4
        /*004c*/ 	.byte	0x04, 0x1c
        /*004e*/ 	.short	(.L_15 - .L_14)


	//   ....[0]....
.L_14:
        /*0050*/ 	.word	0x000002d0


	//----- nvinfo : EIATTR_CRS_STACK_SIZE
	.align		4
.L_15:
        /*0054*/ 	.byte	0x04, 0x1e
        /*0056*/ 	.short	(.L_17 - .L_16)
.L_16:
        /*0058*/ 	.word	0x00000000


	//----- nvinfo : EIATTR_CBANK_PARAM_SIZE
	.align		4
.L_17:
        /*005c*/ 	.byte	0x03, 0x19
        /*005e*/ 	.short	0x0014


	//----- nvinfo : EIATTR_PARAM_CBANK
	.align		4
        /*0060*/ 	.byte	0x04, 0x0a
        /*0062*/ 	.short	(.L_19 - .L_18)
	.align		4
.L_18:
        /*0064*/ 	.word	index@(.nv.constant0._Z19laplaceIterationGPUPdS_i)
        /*0068*/ 	.short	0x0380
        /*006a*/ 	.short	0x0014


	//----- nvinfo : EIATTR_SW_WAR
	.align		4
.L_19:
        /*006c*/ 	.byte	0x04, 0x36
        /*006e*/ 	.short	(.L_21 - .L_20)
.L_20:
        /*0070*/ 	.word	0x00000008
.L_21:


//--------------------- .nv.callgraph             --------------------------
	.section	.nv.callgraph,"",@"SHT_CUDA_CALLGRAPH"
	.align	4
	.sectionentsize	8
	.align		4
        /*0000*/ 	.word	0x00000000
	.align		4
        /*0004*/ 	.word	0xffffffff
	.align		4
        /*0008*/ 	.word	0x00000000
	.align		4
        /*000c*/ 	.word	0xfffffffe
	.align		4
        /*0010*/ 	.word	0x00000000
	.align		4
        /*0014*/ 	.word	0xfffffffd
	.align		4
        /*0018*/ 	.word	0x00000000
	.align		4
        /*001c*/ 	.word	0xfffffffc


//--------------------- .text._Z19laplaceIterationGPUPdS_i --------------------------
	.section	.text._Z19laplaceIterationGPUPdS_i,"ax",@progbits
	.align	128
        .global         _Z19laplaceIterationGPUPdS_i
        .type           _Z19laplaceIterationGPUPdS_i,@function
        .size           _Z19laplaceIterationGPUPdS_i,(.L_x_3 - _Z19laplaceIterationGPUPdS_i)
        .other          _Z19laplaceIterationGPUPdS_i,@"STO_CUDA_ENTRY STV_DEFAULT"
_Z19laplaceIterationGPUPdS_i:
.text._Z19laplaceIterationGPUPdS_i:
[----:B------:R-:W-:Y:S01]  /*0000*/  LDC R1, c[0x0][0x37c] ;  /* 0x0000df00ff017b82 */ /* 0x000fe20000000800 */
[----:B------:R-:W0:Y:S07]  /*0010*/  S2R R3, SR_TID.X ;  /* 0x0000000000037919 */ /* 0x000e2e0000002100 */
[----:B------:R-:W0:Y:S01]  /*0020*/  S2UR UR4, SR_CTAID.X ;  /* 0x00000000000479c3 */ /* 0x000e220000002500 */
[----:B------:R-:W-:Y:S01]  /*0030*/  BSSY.RECONVERGENT B0, `(.L_x_0) ;  /* 0x0000028000007945 */ /* 0x000fe20003800200 */
[----:B------:R-:W1:Y:S06]  /*0040*/  S2R R5, SR_TID.Y ;  /* 0x0000000000057919 */ /* 0x000e6c0000002200 */
[----:B------:R-:W0:Y:S08]  /*0050*/  LDC R2, c[0x0][0x360] ;  /* 0x0000d800ff027b82 */ /* 0x000e300000000800 */
[----:B------:R-:W2:Y:S08]  /*0060*/  LDC R7, c[0x0][0x390] ;  /* 0x0000e400ff077b82 */ /* 0x000eb00000000800 */
[----:B------:R-:W1:Y:S08]  /*0070*/  S2UR UR5, SR_CTAID.Y ;  /* 0x00000000000579c3 */ /* 0x000e700000002600 */
[----:B------:R-:W1:Y:S01]  /*0080*/  LDC R0, c[0x0][0x364] ;  /* 0x0000d900ff007b82 */ /* 0x000e620000000800 */
[----:B0-----:R-:W-:-:S05]  /*0090*/  IMAD R2, R2, UR4, R3 ;  /* 0x0000000402027c24 */ /* 0x001fca000f8e0203 */
[----:B--2---:R-:W-:-:S04]  /*00a0*/  ISETP.GT.AND P0, PT, R2, R7, PT ;  /* 0x000000070200720c */ /* 0x004fc80003f04270 */
[----:B------:R-:W-:Y:S01]  /*00b0*/  ISETP.LT.OR P0, PT, R2, 0x1, P0 ;  /* 0x000000010200780c */ /* 0x000fe20000701670 */
[----:B-1----:R-:W-:-:S05]  /*00c0*/  IMAD R0, R0, UR5, R5 ;  /* 0x0000000500007c24 */ /* 0x002fca000f8e0205 */
[----:B------:R-:W-:-:S04]  /*00d0*/  ISETP.EQ.OR P0, PT, R0, RZ, P0 ;  /* 0x000000ff0000720c */ /* 0x000fc80000702670 */
[----:B------:R-:W-:-:S13]  /*00e0*/  ISETP.GT.OR P0, PT, R0, R7, P0 ;  /* 0x000000070000720c */ /* 0x000fda0000704670 */
[----:B------:R-:W-:Y:S05]  /*00f0*/  @P0 BRA `(.L_x_1) ;  /* 0x00000000006c0947 */ /* 0x000fea0003800000 */
[----:B------:R-:W0:Y:S01]  /*0100*/  LDC.64 R4, c[0x0][0x380] ;  /* 0x0000e000ff047b82 */ /* 0x000e220000000a00 */
[----:B------:R-:W-:Y:S01]  /*0110*/  VIADD R3, R7, 0x2 ;  /* 0x0000000207037836 */ /* 0x000fe20000000000 */
[----:B------:R-:W1:Y:S03]  /*0120*/  LDCU.64 UR6, c[0x0][0x380] ;  /* 0x00007000ff0677ac */ /* 0x000e660008000a00 */
[----:B------:R-:W-:Y:S01]  /*0130*/  IMAD R7, R0, R3, RZ ;  /* 0x0000000300077224 */ /* 0x000fe200078e02ff */
[----:B------:R-:W2:Y:S02]  /*0140*/  LDCU.64 UR4, c[0x0][0x358] ;  /* 0x00006b00ff0477ac */ /* 0x000ea40008000a00 */
[----:B------:R-:W3:Y:S01]  /*0150*/  LDC.64 R14, c[0x0][0x388] ;  /* 0x0000e200ff0e7b82 */ /* 0x000ee20000000a00 */
[----:B------:R-:W-:Y:S01]  /*0160*/  IMAD.IADD R0, R2, 0x1, R7 ;  /* 0x0000000102007824 */ /* 0x000fe200078e0207 */
[----:B------:R-:W-:-:S05]  /*0170*/  IADD3 R6, PT, PT, R3, R7, RZ ;  /* 0x0000000703067210 */ /* 0x000fca0007ffe0ff */
[C---:B------:R-:W-:Y:S01]  /*0180*/  IMAD R9, R3.reuse, -0x2, R6 ;  /* 0xfffffffe03097824 */ /* 0x040fe200078e0206 */
[----:B------:R-:W-:Y:S02]  /*0190*/  IADD3 R3, PT, PT, R3, R0, RZ ;  /* 0x0000000003037210 */ /* 0x000fe40007ffe0ff */
[C---:B------:R-:W-:Y:S01]  /*01a0*/  IADD3 R6, P0, PT, R2.reuse, R7, RZ ;  /* 0x0000000702067210 */ /* 0x040fe20007f1e0ff */
[----:B------:R-:W-:-:S03]  /*01b0*/  IMAD.IADD R9, R2, 0x1, R9 ;  /* 0x0000000102097824 */ /* 0x000fc600078e0209 */
[----:B------:R-:W-:Y:S01]  /*01c0*/  LEA.HI.X.SX32 R7, R7, RZ, 0x1, P0 ;  /* 0x000000ff07077211 */ /* 0x000fe200000f0eff */
[----:B0-----:R-:W-:Y:S01]  /*01d0*/  IMAD.WIDE R2, R3, 0x8, R4 ;  /* 0x0000000803027825 */ /* 0x001fe200078e0204 */
[----:B-1----:R-:W-:-:S03]  /*01e0*/  LEA R8, P0, R6, UR6, 0x3 ;  /* 0x0000000606087c11 */ /* 0x002fc6000f8018ff */
[----:B------:R-:W-:Y:S02]  /*01f0*/  IMAD.WIDE R4, R9, 0x8, R4 ;  /* 0x0000000809047825 */ /* 0x000fe400078e0204 */
[----:B--2---:R-:W2:Y:S01]  /*0200*/  LDG.E.64 R2, desc[UR4][R2.64] ;  /* 0x0000000402027981 */ /* 0x004ea2000c1e1b00 */
[----:B------:R-:W-:-:S03]  /*0210*/  LEA.HI.X R9, R6, UR7, R7, 0x3, P0 ;  /* 0x0000000706097c11 */ /* 0x000fc600080f1c07 */
[----:B------:R-:W2:Y:S04]  /*0220*/  LDG.E.64 R4, desc[UR4][R4.64] ;  /* 0x0000000404047981 */ /* 0x000ea8000c1e1b00 */
[----:B------:R-:W4:Y:S04]  /*0230*/  LDG.E.64 R10, desc[UR4][R8.64+0x8] ;  /* 0x00000804080a7981 */ /* 0x000f28000c1e1b00 */
[----:B------:R-:W5:Y:S01]  /*0240*/  LDG.E.64 R12, desc[UR4][R8.64+-0x8] ;  /* 0xfffff804080c7981 */ /* 0x000f62000c1e1b00 */
[----:B--2---:R-:W-:-:S08]  /*0250*/  DADD R6, R2, R4 ;  /* 0x0000000002067229 */ /* 0x004fd00000000004 */
[----:B----4-:R-:W-:Y:S01]  /*0260*/  DADD R6, R6, R10 ;  /* 0x0000000006067229 */ /* 0x010fe2000000000a */
[----:B---3--:R-:W-:-:S07]  /*0270*/  IMAD.WIDE R10, R0, 0x8, R14 ;  /* 0x00000008000a7825 */ /* 0x008fce00078e020e */
[----:B-----5:R-:W-:-:S08]  /*0280*/  DADD R6, R6, R12 ;  /* 0x0000000006067229 */ /* 0x020fd0000000000c */
[----:B------:R-:W-:-:S07]  /*0290*/  DMUL R6, R6, 0.25 ;  /* 0x3fd0000006067828 */ /* 0x000fce0000000000 */
[----:B------:R0:W-:Y:S04]  /*02a0*/  STG.E.64 desc[UR4][R10.64], R6 ;  /* 0x000000060a007986 */ /* 0x0001e8000c101b04 */
.L_x_1:
[----:B------:R-:W-:Y:S05]  /*02b0*/  BSYNC.RECONVERGENT B0 ;  /* 0x0000000000007941 */ /* 0x000fea0003800200 */
.L_x_0:
[----:B------:R-:W-:Y:S06]  /*02c0*/  BAR.SYNC.DEFER_BLOCKING 0x0 ;  /* 0x0000000000007b1d */ /* 0x000fec0000010000 */
[----:B------:R-:W-:Y:S05]  /*02d0*/  EXIT ;  /* 0x000000000000794d */ /* 0x000fea0003800000 */
.L_x_2:
[----:B------:R-:W-:-:S00]  /*02e0*/  BRA `(.L_x_2) ;  /* 0xfffffffc00fc7947 */ /* 0x000fc0000383ffff */
[----:B------:R-:W-:-:S00]  /*02f0*/  NOP ;  /* 0x0000000000007918 */ /* 0x000fc00000000000 */
        /* <DEDUP_REMOVED lines=8> */
.L_x_3:


//--------------------- .nv.shared.reserved.0     --------------------------
	.section	.nv.shared.reserved.0,"aw",@nobits
	.weak		__nv_reservedSMEM_offset_0_alias
	.size		__nv_reservedSMEM_offset_0_alias, 0, 64
	.other		__nv_reservedSMEM_offset_0_alias,@"STO_CUDA_RESERVED_SHARED STV_DEFAULT"
__nv_reservedSMEM_offset_0_alias:
	.zero		0
	.zero		64


//--------------------- .nv.constant0._Z19laplaceIterationGPUPdS_i --------------------------
	.section	.nv.constant0._Z19laplaceIterationGPUPdS_i,"a",@progbits
	.sectionflags	@""
	.align	4
.nv.constant0._Z19laplaceIterationGPUPdS_i:
	.zero		916


//--------------------- SYMBOLS --------------------------

	.type		.nv.reservedSmem.offset0,@object
	.size		.nv.reservedSmem.offset0,0x4
